//
// Generated by NVIDIA NVVM Compiler
//
// Compiler Build ID: CL-36424714
// Cuda compilation tools, release 13.0, V13.0.88
// Based on NVVM 20.0.0
//

.version 9.0
.target sm_100
.address_size 64

	// .globl	filter_kernel

.visible .entry filter_kernel(
	.param .u64 .ptr .align 1 filter_kernel_param_0,
	.param .u64 .ptr .align 1 filter_kernel_param_1,
	.param .u64 .ptr .align 1 filter_kernel_param_2,
	.param .u64 .ptr .align 1 filter_kernel_param_3,
	.param .u64 .ptr .align 1 filter_kernel_param_4,
	.param .u32 filter_kernel_param_5
)
{
	.reg .pred 	%p<7>;
	.reg .b32 	%r<14>;
	.reg .b32 	%f<13>;
	.reg .b64 	%rd<23>;
	.reg .b64 	%fd<5>;

	ld.param.u64 	%rd10, [filter_kernel_param_0];
	ld.param.u64 	%rd11, [filter_kernel_param_1];
	ld.param.u64 	%rd12, [filter_kernel_param_2];
	ld.param.u64 	%rd13, [filter_kernel_param_3];
	ld.param.u64 	%rd14, [filter_kernel_param_4];
	ld.param.u32 	%r6, [filter_kernel_param_5];
	cvta.to.global.u64 	%rd1, %rd14;
	mov.u32 	%r7, %tid.x;
	mov.u32 	%r8, %ctaid.x;
	mov.u32 	%r1, %ntid.x;
	mad.lo.s32 	%r13, %r8, %r1, %r7;
	setp.ge.s32 	%p1, %r13, %r6;
	@%p1 bra 	$L__BB0_9;
	mov.u32 	%r9, %nctaid.x;
	mul.lo.s32 	%r3, %r9, %r1;
	cvta.to.global.u64 	%rd2, %rd10;
	cvta.to.global.u64 	%rd3, %rd11;
	cvta.to.global.u64 	%rd4, %rd12;
	cvta.to.global.u64 	%rd5, %rd13;
$L__BB0_2:
	mul.wide.s32 	%rd15, %r13, 4;
	add.s64 	%rd6, %rd2, %rd15;
	ld.global.f32 	%f1, [%rd6];
	cvt.f64.f32 	%fd1, %f1;
	setp.geu.f64 	%p2, %fd1, 0d3FECCCCCCCCCCCCD;
	@%p2 bra 	$L__BB0_7;
	add.s64 	%rd7, %rd3, %rd15;
	ld.global.f32 	%f2, [%rd7];
	cvt.f64.f32 	%fd2, %f2;
	setp.geu.f64 	%p3, %fd2, 0d3FECCCCCCCCCCCCD;
	@%p3 bra 	$L__BB0_7;
	add.s64 	%rd8, %rd4, %rd15;
	ld.global.f32 	%f3, [%rd8];
	cvt.f64.f32 	%fd3, %f3;
	setp.geu.f64 	%p4, %fd3, 0d3FECCCCCCCCCCCCD;
	@%p4 bra 	$L__BB0_7;
	add.s64 	%rd9, %rd5, %rd15;
	ld.global.f32 	%f4, [%rd9];
	cvt.f64.f32 	%fd4, %f4;
	setp.geu.f64 	%p5, %fd4, 0d3FECCCCCCCCCCCCD;
	@%p5 bra 	$L__BB0_7;
	add.s64 	%rd22, %rd1, %rd15;
	mov.b32 	%r11, 1;
	st.global.u32 	[%rd22], %r11;
	ld.global.f32 	%f5, [%rd6];
	ld.global.f32 	%f6, [%rd7];
	add.f32 	%f7, %f5, %f6;
	ld.global.f32 	%f8, [%rd8];
	add.f32 	%f9, %f7, %f8;
	ld.global.f32 	%f10, [%rd9];
	add.f32 	%f11, %f9, %f10;
	mul.f32 	%f12, %f11, 0f3E800000;
	st.global.f32 	[%rd6], %f12;
	mov.b32 	%r12, 0;
	st.global.u32 	[%rd9], %r12;
	st.global.u32 	[%rd8], %r12;
	st.global.u32 	[%rd7], %r12;
	bra.uni 	$L__BB0_8;
$L__BB0_7:
	add.s64 	%rd20, %rd1, %rd15;
	mov.b32 	%r10, 0;
	st.global.u32 	[%rd20], %r10;
$L__BB0_8:
	add.s32 	%r13, %r13, %r3;
	setp.lt.s32 	%p6, %r13, %r6;
	@%p6 bra 	$L__BB0_2;
$L__BB0_9:
	ret;

}


// ===== COMPILED SASS (sm_100) =====

	.target	sm_100

	.elftype	@"ET_EXEC"


//--------------------- .note.nv.tkinfo           --------------------------
	.section	.note.nv.tkinfo,"",@"SHT_NOTE"
	.sectionflags	@"SHF_NOTE_NV_TKINFO"
	.tkinfo
        /*0018*/ 	.word	0x00000002
        /*0030*/ 	.string	""
        /*0030*/ 	.string	"ptxas"
        /*0030*/ 	.string	"Cuda compilation tools, release 13.0, V13.0.88"
        /*0030*/ 	.string	"Build cuda_13.0.r13.0/compiler.36424714_0"
        /*0030*/ 	.string	"-arch sm_100 -m 64 "



//--------------------- .note.nv.cuinfo           --------------------------
	.section	.note.nv.cuinfo,"",@"SHT_NOTE"
	.sectionflags	@"SHF_NOTE_NV_CUINFO"
        /*0018*/ 	.short	0x0002
        /*001a*/ 	.short	0x0064
        /*001c*/ 	.short	0x0082
	.zero		2


//--------------------- .nv.info                  --------------------------
	.section	.nv.info,"",@"SHT_CUDA_INFO"
	.align	4


	//----- nvinfo : EIATTR_REGCOUNT
	.align		4
        /*0000*/ 	.byte	0x04, 0x2f
        /*0002*/ 	.short	(.L_1 - .L_0)
	.align		4
.L_0:
        /*0004*/ 	.word	index@(filter_kernel)
        /*0008*/ 	.word	0x00000020


	//----- nvinfo : EIATTR_FRAME_SIZE
	.align		4
.L_1:
        /*000c*/ 	.byte	0x04, 0x11
        /*000e*/ 	.short	(.L_3 - .L_2)
	.align		4
.L_2:
        /*0010*/ 	.word	index@(filter_kernel)
        /*0014*/ 	.word	0x00000000


	//----- nvinfo : EIATTR_MIN_STACK_SIZE
	.align		4
.L_3:
        /*0018*/ 	.byte	0x04, 0x12
        /*001a*/ 	.short	(.L_5 - .L_4)
	.align		4
.L_4:
        /*001c*/ 	.word	index@(filter_kernel)
        /*0020*/ 	.word	0x00000000
.L_5:


//--------------------- .nv.compat                --------------------------
	.section	.nv.compat,"",@"SHT_CUDA_COMPAT_INFO"
	.align	4
        /*0000*/ 	.byte	0x02, 0x09, 0x00, 0x00, 0x02, 0x02, 0x01, 0x00, 0x02, 0x05, 0x05, 0x00, 0x03, 0x07, 0x01, 0x01
        /*0010*/ 	.byte	0x02, 0x03, 0x00, 0x00, 0x02, 0x06, 0x01, 0x00, 0x04, 0x0b, 0x08, 0x00, 0x01, 0x00, 0x00, 0x00
        /*0020*/ 	.byte	0x00, 0x00, 0x00, 0x00


//--------------------- .nv.info.filter_kernel    --------------------------
	.section	.nv.info.filter_kernel,"",@"SHT_CUDA_INFO"
	.sectionflags	@""
	.align	4


	//----- nvinfo : EIATTR_CUDA_API_VERSION
	.align		4
        /*0000*/ 	.byte	0x04, 0x37
        /*0002*/ 	.short	(.L_7 - .L_6)
.L_6:
        /*0004*/ 	.word	0x00000082


	//----- nvinfo : EIATTR_KPARAM_INFO
	.align		4
.L_7:
        /*0008*/ 	.byte	0x04, 0x17
        /*000a*/ 	.short	(.L_9 - .L_8)
.L_8:
        /*000c*/ 	.word	0x00000000
        /*0010*/ 	.short	0x0005
        /*0012*/ 	.short	0x0028
        /*0014*/ 	.byte	0x00, 0xf0, 0x11, 0x00


	//----- nvinfo : EIATTR_KPARAM_INFO
	.align		4
.L_9:
        /*0018*/ 	.byte	0x04, 0x17
        /*001a*/ 	.short	(.L_11 - .L_10)
.L_10:
        /*001c*/ 	.word	0x00000000
        /*0020*/ 	.short	0x0004
        /*0022*/ 	.short	0x0020
        /*0024*/ 	.byte	0x00, 0xf5, 0x21, 0x00


	//----- nvinfo : EIATTR_KPARAM_INFO
	.align		4
.L_11:
        /*0028*/ 	.byte	0x04, 0x17
        /*002a*/ 	.short	(.L_13 - .L_12)
.L_12:
        /*002c*/ 	.word	0x00000000
        /*0030*/ 	.short	0x0003
        /*0032*/ 	.short	0x0018
        /*0034*/ 	.byte	0x00, 0xf5, 0x21, 0x00


	//----- nvinfo : EIATTR_KPARAM_INFO
	.align		4
.L_13:
        /*0038*/ 	.byte	0x04, 0x17
        /*003a*/ 	.short	(.L_15 - .L_14)
.L_14:
        /*003c*/ 	.word	0x00000000
        /*0040*/ 	.short	0x0002
        /*0042*/ 	.short	0x0010
        /*0044*/ 	.byte	0x00, 0xf5, 0x21, 0x00


	//----- nvinfo : EIATTR_KPARAM_INFO
	.align		4
.L_15:
        /*0048*/ 	.byte	0x04, 0x17
        /*004a*/ 	.short	(.L_17 - .L_16)
.L_16:
        /*004c*/ 	.word	0x00000000
        /*0050*/ 	.short	0x0001
        /*0052*/ 	.short	0x0008
        /*0054*/ 	.byte	0x00, 0xf5, 0x21, 0x00


	//----- nvinfo : EIATTR_KPARAM_INFO
	.align		4
.L_17:
        /*0058*/ 	.byte	0x04, 0x17
        /*005a*/ 	.short	(.L_19 - .L_18)
.L_18:
        /*005c*/ 	.word	0x00000000
        /*0060*/ 	.short	0x0000
        /*0062*/ 	.short	0x0000
        /*0064*/ 	.byte	0x00, 0xf5, 0x21, 0x00


	//----- nvinfo : EIATTR_SPARSE_MMA_MASK
	.align		4
.L_19:
        /*0068*/ 	.byte	0x03, 0x50
        /*006a*/ 	.short	0x0000


	//----- nvinfo : EIATTR_MAXREG_COUNT
	.align		4
        /*006c*/ 	.byte	0x03, 0x1b
        /*006e*/ 	.short	0x00ff


	//----- nvinfo : EIATTR_MERCURY_ISA_VERSION
	.align		4
        /*0070*/ 	.byte	0x03, 0x5f
        /*0072*/ 	.short	0x0101


	//----- nvinfo : EIATTR_VRC_CTA_INIT_COUNT
	.align		4
        /*0074*/ 	.byte	0x02, 0x4a
	.zero		1
	.zero		1


	//----- nvinfo : EIATTR_EXIT_INSTR_OFFSETS
	.align		4
        /*0078*/ 	.byte	0x04, 0x1c
        /*007a*/ 	.short	(.L_21 - .L_20)


	//   ....[0]....
.L_20:
        /*007c*/ 	.word	0x00000070


	//   ....[1]....
        /*0080*/ 	.word	0x00000420


	//----- nvinfo : EIATTR_CRS_STACK_SIZE
	.align		4
.L_21:
        /*0084*/ 	.byte	0x04, 0x1e
        /*0086*/ 	.short	(.L_23 - .L_22)
.L_22:
        /*0088*/ 	.word	0x00000000


	//----- nvinfo : EIATTR_CBANK_PARAM_SIZE
	.align		4
.L_23:
        /*008c*/ 	.byte	0x03, 0x19
        /*008e*/ 	.short	0x002c


	//----- nvinfo : EIATTR_PARAM_CBANK
	.align		4
        /*0090*/ 	.byte	0x04, 0x0a
        /*0092*/ 	.short	(.L_25 - .L_24)
	.align		4
.L_24:
        /*0094*/ 	.word	index@(.nv.constant0.filter_kernel)
        /*0098*/ 	.short	0x0380
        /*009a*/ 	.short	0x002c


	//----- nvinfo : EIATTR_SW_WAR
	.align		4
.L_25:
        /*009c*/ 	.byte	0x04, 0x36
        /*009e*/ 	.short	(.L_27 - .L_26)
.L_26:
        /*00a0*/ 	.word	0x00000008
.L_27:


//--------------------- .nv.callgraph             --------------------------
	.section	.nv.callgraph,"",@"SHT_CUDA_CALLGRAPH"
	.align	4
	.sectionentsize	8
	.align		4
        /*0000*/ 	.word	0x00000000
	.align		4
        /*0004*/ 	.word	0xffffffff
	.align		4
        /*0008*/ 	.word	0x00000000
	.align		4
        /*000c*/ 	.word	0xfffffffe
	.align		4
        /*0010*/ 	.word	0x00000000
	.align		4
        /*0014*/ 	.word	0xfffffffd
	.align		4
        /*0018*/ 	.word	0x00000000
	.align		4
        /*001c*/ 	.word	0xfffffffc


//--------------------- .text.filter_kernel       --------------------------
	.section	.text.filter_kernel,"ax",@progbits
	.align	128
        .global         filter_kernel
        .type           filter_kernel,@function
        .size           filter_kernel,(.L_x_6 - filter_kernel)
        .other          filter_kernel,@"STO_CUDA_ENTRY STV_DEFAULT"
filter_kernel:
.text.filter_kernel:
[----:B------:R-:W-:Y:S01]  /*0000*/  LDC R1, c[0x0][0x37c] ;  /* 0x0000df00ff017b82 */ /* 0x000fe20000000800 */
[----:B------:R-:W0:Y:S07]  /*0010*/  S2R R19, SR_TID.X ;  /* 0x0000000000137919 */ /* 0x000e2e0000002100 */
[----:B------:R-:W0:Y:S01]  /*0020*/  S2UR UR4, SR_CTAID.X ;  /* 0x00000000000479c3 */ /* 0x000e220000002500 */
[----:B------:R-:W1:Y:S07]  /*0030*/  LDCU UR5, c[0x0][0x3a8] ;  /* 0x00007500ff0577ac */ /* 0x000e6e0008000800 */
[----:B------:R-:W0:Y:S02]  /*0040*/  LDC R0, c[0x0][0x360] ;  /* 0x0000d800ff007b82 */ /* 0x000e240000000800 */
[----:B0-----:R-:W-:-:S05]  /*0050*/  IMAD R19, R0, UR4, R19 ;  /* 0x0000000400137c24 */ /* 0x001fca000f8e0213 */
[----:B-1----:R-:W-:-:S13]  /*0060*/  ISETP.GE.AND P0, PT, R19, UR5, PT ;  /* 0x0000000513007c0c */ /* 0x002fda000bf06270 */
[----:B------:R-:W-:Y:S05]  /*0070*/  @P0 EXIT ;  /* 0x000000000000094d */ /* 0x000fea0003800000 */
[----:B------:R-:W0:Y:S01]  /*0080*/  LDC.64 R2, c[0x0][0x3a0] ;  /* 0x0000e800ff027b82 */ /* 0x000e220000000a00 */
[----:B------:R-:W1:Y:S01]  /*0090*/  LDCU UR4, c[0x0][0x370] ;  /* 0x00006e00ff0477ac */ /* 0x000e620008000800 */
[----:B------:R-:W2:Y:S06]  /*00a0*/  LDCU.64 UR6, c[0x0][0x358] ;  /* 0x00006b00ff0677ac */ /* 0x000eac0008000a00 */
[----:B------:R-:W3:Y:S01]  /*00b0*/  LDC.64 R4, c[0x0][0x380] ;  /* 0x0000e000ff047b82 */ /* 0x000ee20000000a00 */
[----:B------:R-:W4:Y:S07]  /*00c0*/  LDCU UR5, c[0x0][0x3a8] ;  /* 0x00007500ff0577ac */ /* 0x000f2e0008000800 */
[----:B------:R-:W0:Y:S01]  /*00d0*/  LDC.64 R6, c[0x0][0x388] ;  /* 0x0000e200ff067b82 */ /* 0x000e220000000a00 */
[----:B-1----:R-:W-:-:S07]  /*00e0*/  IMAD R0, R0, UR4, RZ ;  /* 0x0000000400007c24 */ /* 0x002fce000f8e02ff */
[----:B------:R-:W1:Y:S08]  /*00f0*/  LDC.64 R8, c[0x0][0x390] ;  /* 0x0000e400ff087b82 */ /* 0x000e700000000a00 */
[----:B--2-4-:R-:W0:Y:S02]  /*0100*/  LDC.64 R10, c[0x0][0x398] ;  /* 0x0000e600ff0a7b82 */ /* 0x014e240000000a00 */
.L_x_4:
[----:B0-23--:R-:W-:-:S05]  /*0110*/  IMAD.WIDE R12, R19, 0x4, R4 ;  /* 0x00000004130c7825 */ /* 0x00dfca00078e0204 */
[----:B------:R-:W2:Y:S01]  /*0120*/  LDG.E R16, desc[UR6][R12.64] ;  /* 0x000000060c107981 */ /* 0x000ea2000c1e1900 */
[----:B------:R-:W-:Y:S01]  /*0130*/  HFMA2 R14, -RZ, RZ, -19.1875, -19.203125 ;  /* 0xcccccccdff0e7431 */ /* 0x000fe200000001ff */
[----:B------:R-:W-:Y:S01]  /*0140*/  MOV R15, 0x3feccccc ;  /* 0x3feccccc000f7802 */ /* 0x000fe20000000f00 */
[----:B------:R-:W-:Y:S01]  /*0150*/  BSSY.RECONVERGENT B0, `(.L_x_0) ;  /* 0x000002b000007945 */ /* 0x000fe20003800200 */
[----:B------:R-:W-:-:S03]  /*0160*/  MOV R21, R19 ;  /* 0x0000001300157202 */ /* 0x000fc60000000f00 */
[----:B------:R-:W-:Y:S01]  /*0170*/  BSSY.RELIABLE B1, `(.L_x_1) ;  /* 0x0000026000017945 */ /* 0x000fe20003800100 */
[----:B------:R-:W-:-:S04]  /*0180*/  IADD3 R19, PT, PT, R0, R19, RZ ;  /* 0x0000001300137210 */ /* 0x000fc80007ffe0ff */
[----:B------:R-:W-:Y:S01]  /*0190*/  ISETP.GE.AND P0, PT, R19, UR5, PT ;  /* 0x0000000513007c0c */ /* 0x000fe2000bf06270 */
[----:B--2---:R-:W2:Y:S02]  /*01a0*/  F2F.F64.F32 R16, R16 ;  /* 0x0000001000107310 */ /* 0x004ea40000201800 */
[----:B--2---:R-:W-:-:S14]  /*01b0*/  DSETP.GEU.AND P1, PT, R16, R14, PT ;  /* 0x0000000e1000722a */ /* 0x004fdc0003f2e000 */
[----:B------:R-:W-:Y:S05]  /*01c0*/  @P1 BRA `(.L_x_2) ;  /* 0x0000000000801947 */ /* 0x000fea0003800000 */
[----:B0-----:R-:W-:-:S05]  /*01d0*/  IMAD.WIDE R16, R21, 0x4, R6 ;  /* 0x0000000415107825 */ /* 0x001fca00078e0206 */
[----:B------:R-:W2:Y:S02]  /*01e0*/  LDG.E R22, desc[UR6][R16.64] ;  /* 0x0000000610167981 */ /* 0x000ea4000c1e1900 */
[----:B--2---:R-:W0:Y:S02]  /*01f0*/  F2F.F64.F32 R22, R22 ;  /* 0x0000001600167310 */ /* 0x004e240000201800 */
[----:B0-----:R-:W-:-:S14]  /*0200*/  DSETP.GEU.AND P1, PT, R22, R14, PT ;  /* 0x0000000e1600722a */ /* 0x001fdc0003f2e000 */
[----:B------:R-:W-:Y:S05]  /*0210*/  @P1 BRA `(.L_x_2) ;  /* 0x00000000006c1947 */ /* 0x000fea0003800000 */
[----:B-1----:R-:W-:-:S05]  /*0220*/  IMAD.WIDE R22, R21, 0x4, R8 ;  /* 0x0000000415167825 */ /* 0x002fca00078e0208 */
[----:B------:R-:W2:Y:S02]  /*0230*/  LDG.E R24, desc[UR6][R22.64] ;  /* 0x0000000616187981 */ /* 0x000ea4000c1e1900 */
[----:B--2---:R-:W0:Y:S02]  /*0240*/  F2F.F64.F32 R24, R24 ;  /* 0x0000001800187310 */ /* 0x004e240000201800 */
[----:B0-----:R-:W-:-:S14]  /*0250*/  DSETP.GEU.AND P1, PT, R24, R14, PT ;  /* 0x0000000e1800722a */ /* 0x001fdc0003f2e000 */
[----:B------:R-:W-:Y:S05]  /*0260*/  @P1 BRA `(.L_x_2) ;  /* 0x0000000000581947 */ /* 0x000fea0003800000 */
[----:B------:R-:W-:-:S05]  /*0270*/  IMAD.WIDE R24, R21, 0x4, R10 ;  /* 0x0000000415187825 */ /* 0x000fca00078e020a */
[----:B------:R-:W2:Y:S02]  /*0280*/  LDG.E R26, desc[UR6][R24.64] ;  /* 0x00000006181a7981 */ /* 0x000ea4000c1e1900 */
[----:B--2---:R-:W0:Y:S02]  /*0290*/  F2F.F64.F32 R26, R26 ;  /* 0x0000001a001a7310 */ /* 0x004e240000201800 */
[----:B0-----:R-:W-:-:S14]  /*02a0*/  DSETP.GEU.AND P1, PT, R26, R14, PT ;  /* 0x0000000e1a00722a */ /* 0x001fdc0003f2e000 */
[----:B------:R-:W-:Y:S05]  /*02b0*/  @!P1 BREAK.RELIABLE B1 ;  /* 0x0000000000019942 */ /* 0x000fea0003800100 */
[----:B------:R-:W-:Y:S05]  /*02c0*/  @P1 BRA `(.L_x_2) ;  /* 0x0000000000401947 */ /* 0x000fea0003800000 */
[----:B------:R-:W-:Y:S01]  /*02d0*/  IMAD.WIDE R14, R21, 0x4, R2 ;  /* 0x00000004150e7825 */ /* 0x000fe200078e0202 */
[----:B------:R-:W-:-:S05]  /*02e0*/  MOV R20, 0x1 ;  /* 0x0000000100147802 */ /* 0x000fca0000000f00 */
[----:B------:R0:W-:Y:S04]  /*02f0*/  STG.E desc[UR6][R14.64], R20 ;  /* 0x000000140e007986 */ /* 0x0001e8000c101906 */
[----:B------:R-:W2:Y:S04]  /*0300*/  LDG.E R18, desc[UR6][R12.64] ;  /* 0x000000060c127981 */ /* 0x000ea8000c1e1900 */
[----:B------:R-:W2:Y:S04]  /*0310*/  LDG.E R21, desc[UR6][R16.64] ;  /* 0x0000000610157981 */ /* 0x000ea8000c1e1900 */
[----:B------:R-:W3:Y:S04]  /*0320*/  LDG.E R27, desc[UR6][R22.64] ;  /* 0x00000006161b7981 */ /* 0x000ee8000c1e1900 */
[----:B------:R-:W4:Y:S01]  /*0330*/  LDG.E R29, desc[UR6][R24.64] ;  /* 0x00000006181d7981 */ /* 0x000f22000c1e1900 */
[----:B--2---:R-:W-:-:S04]  /*0340*/  FADD R18, R18, R21 ;  /* 0x0000001512127221 */ /* 0x004fc80000000000 */
[----:B---3--:R-:W-:-:S04]  /*0350*/  FADD R18, R18, R27 ;  /* 0x0000001b12127221 */ /* 0x008fc80000000000 */
[----:B----4-:R-:W-:-:S04]  /*0360*/  FADD R18, R18, R29 ;  /* 0x0000001d12127221 */ /* 0x010fc80000000000 */
[----:B------:R-:W-:-:S05]  /*0370*/  FMUL R21, R18, 0.25 ;  /* 0x3e80000012157820 */ /* 0x000fca0000400000 */
[----:B------:R0:W-:Y:S04]  /*0380*/  STG.E desc[UR6][R12.64], R21 ;  /* 0x000000150c007986 */ /* 0x0001e8000c101906 */
[----:B------:R0:W-:Y:S04]  /*0390*/  STG.E desc[UR6][R24.64], RZ ;  /* 0x000000ff18007986 */ /* 0x0001e8000c101906 */
[----:B------:R0:W-:Y:S04]  /*03a0*/  STG.E desc[UR6][R22.64], RZ ;  /* 0x000000ff16007986 */ /* 0x0001e8000c101906 */
[----:B------:R0:W-:Y:S01]  /*03b0*/  STG.E desc[UR6][R16.64], RZ ;  /* 0x000000ff10007986 */ /* 0x0001e2000c101906 */
[----:B------:R-:W-:Y:S05]  /*03c0*/  BRA `(.L_x_3) ;  /* 0x00000000000c7947 */ /* 0x000fea0003800000 */
.L_x_2:
[----:B------:R-:W-:Y:S05]  /*03d0*/  BSYNC.RELIABLE B1 ;  /* 0x0000000000017941 */ /* 0x000fea0003800100 */
.L_x_1:
[----:B0-----:R-:W-:-:S05]  /*03e0*/  IMAD.WIDE R12, R21, 0x4, R2 ;  /* 0x00000004150c7825 */ /* 0x001fca00078e0202 */
[----:B------:R2:W-:Y:S02]  /*03f0*/  STG.E desc[UR6][R12.64], RZ ;  /* 0x000000ff0c007986 */ /* 0x0005e4000c101906 */
.L_x_3:
[----:B------:R-:W-:Y:S05]  /*0400*/  BSYNC.RECONVERGENT B0 ;  /* 0x0000000000007941 */ /* 0x000fea0003800200 */
.L_x_0:
[----:B------:R-:W-:Y:S05]  /*0410*/  @!P0 BRA `(.L_x_4) ;  /* 0xfffffffc003c8947 */ /* 0x000fea000383ffff */
[----:B------:R-:W-:Y:S05]  /*0420*/  EXIT ;  /* 0x000000000000794d */ /* 0x000fea0003800000 */
.L_x_5:
[----:B------:R-:W-:-:S00]  /*0430*/  BRA `(.L_x_5) ;  /* 0xfffffffc00fc7947 */ /* 0x000fc0000383ffff */
[----:B------:R-:W-:-:S00]  /*0440*/  NOP ;  /* 0x0000000000007918 */ /* 0x000fc00000000000 */
        /* <DEDUP_REMOVED lines=11> */
.L_x_6:


//--------------------- .nv.shared.reserved.0     --------------------------
	.section	.nv.shared.reserved.0,"aw",@nobits
	.weak		__nv_reservedSMEM_offset_0_alias
	.size		__nv_reservedSMEM_offset_0_alias, 0, 64
	.other		__nv_reservedSMEM_offset_0_alias,@"STO_CUDA_RESERVED_SHARED STV_DEFAULT"
__nv_reservedSMEM_offset_0_alias:
	.zero		0
	.zero		64


//--------------------- .nv.constant0.filter_kernel --------------------------
	.section	.nv.constant0.filter_kernel,"a",@progbits
	.sectionflags	@""
	.align	4
.nv.constant0.filter_kernel:
	.zero		940


//--------------------- SYMBOLS --------------------------

	.type		.nv.reservedSmem.offset0,@object
	.size		.nv.reservedSmem.offset0,0x4
